	.headerflags	@"EF_CUDA_TEXMODE_UNIFIED EF_CUDA_64BIT_ADDRESS EF_CUDA_ACCELERATORS EF_CUDA_SM90 EF_CUDA_VIRTUAL_SM(EF_CUDA_SM90)"
	.elftype	@"ET_EXEC"


//--------------------- .nv.info                  --------------------------
	.section	.nv.info,"",@"SHT_CUDA_INFO"
	.align	4


	//----- nvinfo : EIATTR_REGCOUNT
	.align		4
        /*0000*/ 	.byte	0x04, 0x2f
        /*0002*/ 	.short	(.L_1 - .L_0)
	.align		4
.L_0:
        /*0004*/ 	.word	index@(triton_poi_fused_convolution_3)
        /*0008*/ 	.word	0x0000000c


	//----- nvinfo : EIATTR_MIN_STACK_SIZE
	.align		4
.L_1:
        /*000c*/ 	.byte	0x04, 0x12
        /*000e*/ 	.short	(.L_3 - .L_2)
	.align		4
.L_2:
        /*0010*/ 	.word	index@(triton_poi_fused_convolution_3)
        /*0014*/ 	.word	0x00000000


	//----- nvinfo : EIATTR_FRAME_SIZE
	.align		4
.L_3:
        /*0018*/ 	.byte	0x04, 0x11
        /*001a*/ 	.short	(.L_5 - .L_4)
	.align		4
.L_4:
        /*001c*/ 	.word	index@(triton_poi_fused_convolution_3)
        /*0020*/ 	.word	0x00000000


	//----- nvinfo : EIATTR_MIN_STACK_SIZE
	.align		4
.L_5:
        /*0024*/ 	.byte	0x04, 0x12
        /*0026*/ 	.short	(.L_7 - .L_6)
	.align		4
.L_6:
        /*0028*/ 	.word	index@(triton_poi_fused_convolution_3)
        /*002c*/ 	.word	0x00000000
.L_7:


//--------------------- .nv.info.triton_poi_fused_convolution_3 --------------------------
	.section	.nv.info.triton_poi_fused_convolution_3,"",@"SHT_CUDA_INFO"
	.sectionflags	@""
	.align	4


	//----- nvinfo : EIATTR_CUDA_API_VERSION
	.align		4
        /*0000*/ 	.byte	0x04, 0x37
        /*0002*/ 	.short	(.L_9 - .L_8)
.L_8:
        /*0004*/ 	.word	0x0000007c


	//----- nvinfo : EIATTR_KPARAM_INFO
	.align		4
.L_9:
        /*0008*/ 	.byte	0x04, 0x17
        /*000a*/ 	.short	(.L_11 - .L_10)
.L_10:
        /*000c*/ 	.word	0x00000000
        /*0010*/ 	.short	0x0002
        /*0012*/ 	.short	0x0010
        /*0014*/ 	.byte	0x00, 0xf0, 0x11, 0x00


	//----- nvinfo : EIATTR_KPARAM_INFO
	.align		4
.L_11:
        /*0018*/ 	.byte	0x04, 0x17
        /*001a*/ 	.short	(.L_13 - .L_12)
.L_12:
        /*001c*/ 	.word	0x00000000
        /*0020*/ 	.short	0x0001
        /*0022*/ 	.short	0x0008
        /*0024*/ 	.byte	0x00, 0xf4, 0x21, 0x00


	//----- nvinfo : EIATTR_KPARAM_INFO
	.align		4
.L_13:
        /*0028*/ 	.byte	0x04, 0x17
        /*002a*/ 	.short	(.L_15 - .L_14)
.L_14:
        /*002c*/ 	.word	0x00000000
        /*0030*/ 	.short	0x0000
        /*0032*/ 	.short	0x0000
        /*0034*/ 	.byte	0x00, 0xf4, 0x21, 0x00


	//----- nvinfo : EIATTR_SPARSE_MMA_MASK
	.align		4
.L_15:
        /*0038*/ 	.byte	0x03, 0x50
        /*003a*/ 	.short	0x0000


	//----- nvinfo : EIATTR_MAXREG_COUNT
	.align		4
        /*003c*/ 	.byte	0x03, 0x1b
        /*003e*/ 	.short	0x00ff


	//----- nvinfo : EIATTR_EXIT_INSTR_OFFSETS
	.align		4
        /*0040*/ 	.byte	0x04, 0x1c
        /*0042*/ 	.short	(.L_17 - .L_16)


	//   ....[0]....
.L_16:
        /*0044*/ 	.word	0x00000150


	//----- nvinfo : EIATTR_REQNTID
	.align		4
.L_17:
        /*0048*/ 	.byte	0x04, 0x10
        /*004a*/ 	.short	(.L_19 - .L_18)
.L_18:
        /*004c*/ 	.word	0x00000100
        /*0050*/ 	.word	0x00000001
        /*0054*/ 	.word	0x00000001


	//----- nvinfo : EIATTR_CBANK_PARAM_SIZE
	.align		4
.L_19:
        /*0058*/ 	.byte	0x03, 0x19
        /*005a*/ 	.short	0x0014


	//----- nvinfo : EIATTR_PARAM_CBANK
	.align		4
        /*005c*/ 	.byte	0x04, 0x0a
        /*005e*/ 	.short	(.L_21 - .L_20)
	.align		4
.L_20:
        /*0060*/ 	.word	index@(.nv.constant0.triton_poi_fused_convolution_3)
        /*0064*/ 	.short	0x0210
        /*0066*/ 	.short	0x0014


	//----- nvinfo : EIATTR_SW_WAR
	.align		4
.L_21:
        /*0068*/ 	.byte	0x04, 0x36
        /*006a*/ 	.short	(.L_23 - .L_22)
.L_22:
        /*006c*/ 	.word	0x00000008
.L_23:


//--------------------- .nv.callgraph             --------------------------
	.section	.nv.callgraph,"",@"SHT_CUDA_CALLGRAPH"
	.align	4
	.sectionentsize	8
	.align		4
        /*0000*/ 	.word	0x00000000
	.align		4
        /*0004*/ 	.word	0xffffffff
	.align		4
        /*0008*/ 	.word	0x00000000
	.align		4
        /*000c*/ 	.word	0xfffffffe
	.align		4
        /*0010*/ 	.word	0x00000000
	.align		4
        /*0014*/ 	.word	0xfffffffd
	.align		4
        /*0018*/ 	.word	0x00000000
	.align		4
        /*001c*/ 	.word	0xfffffffc


//--------------------- .text.triton_poi_fused_convolution_3 --------------------------
	.section	.text.triton_poi_fused_convolution_3,"ax",@progbits
	.align	128
        .global         triton_poi_fused_convolution_3
        .type           triton_poi_fused_convolution_3,@function
        .size           triton_poi_fused_convolution_3,(.L_x_1 - triton_poi_fused_convolution_3)
        .other          triton_poi_fused_convolution_3,@"STO_CUDA_ENTRY STV_DEFAULT"
triton_poi_fused_convolution_3:
.text.triton_poi_fused_convolution_3:
[----:B------:R-:W-:Y:S01]  /*0000*/  LDC R1, c[0x0][0x28] ;  /* 0x00000a00ff017b82 */ /* 0x000fe20000000800 */
[----:B------:R-:W1:Y:S07]  /*0010*/  S2R R0, SR_TID.X ;  /* 0x0000000000007919 */ /* 0x000e6e0000002100 */
[----:B------:R-:W2:Y:S01]  /*0020*/  LDC.64 R4, c[0x0][0x218] ;  /* 0x00008600ff047b82 */ /* 0x000ea20000000a00 */
[----:B------:R-:W-:Y:S01]  /*0030*/  ULDC.64 UR4, c[0x0][0x208] ;  /* 0x0000820000047ab9 */ /* 0x000fe20000000a00 */
[----:B------:R-:W3:Y:S06]  /*0040*/  S2R R7, SR_CTAID.X ;  /* 0x0000000000077919 */ /* 0x000eec0000002500 */
[----:B------:R-:W4:Y:S01]  /*0050*/  LDC.64 R2, c[0x0][0x210] ;  /* 0x00008400ff027b82 */ /* 0x000f220000000a00 */
[----:B-1----:R-:W-:Y:S01]  /*0060*/  IMAD.SHL.U32 R0, R0, 0x2, RZ ;  /* 0x0000000200007824 */ /* 0x002fe200078e00ff */
[----:B---3--:R-:W-:-:S04]  /*0070*/  SHF.R.S32.HI R6, RZ, 0x16, R7 ;  /* 0x00000016ff067819 */ /* 0x008fc80000011407 */
[----:B------:R-:W-:-:S04]  /*0080*/  LOP3.LUT R0, R0, 0x1fe, RZ, 0xc0, !PT ;  /* 0x000001fe00007812 */ /* 0x000fc800078ec0ff */
[----:B------:R-:W-:Y:S02]  /*0090*/  LEA R7, R7, R0, 0x9 ;  /* 0x0000000007077211 */ /* 0x000fe400078e48ff */
[----:B------:R-:W-:-:S03]  /*00a0*/  SGXT R0, R6, 0x1 ;  /* 0x000000010600781a */ /* 0x000fc60000000200 */
[----:B----4-:R-:W-:Y:S01]  /*00b0*/  IMAD.WIDE R2, R7, 0x4, R2 ;  /* 0x0000000407027825 */ /* 0x010fe200078e0202 */
[----:B------:R-:W-:-:S04]  /*00c0*/  LEA.HI R0, R0, R7, RZ, 0x7 ;  /* 0x0000000700007211 */ /* 0x000fc800078f38ff */
[----:B------:R-:W-:-:S05]  /*00d0*/  LOP3.LUT R0, R0, 0xffffff80, RZ, 0xc0, !PT ;  /* 0xffffff8000007812 */ /* 0x000fca00078ec0ff */
[----:B------:R-:W-:Y:S02]  /*00e0*/  IMAD.IADD R9, R7, 0x1, -R0 ;  /* 0x0000000107097824 */ /* 0x000fe400078e0a00 */
[----:B------:R-:W3:Y:S02]  /*00f0*/  LDG.E.64 R6, desc[UR4][R2.64] ;  /* 0x0000000402067981 */ /* 0x000ee4000c1e1b00 */
[----:B--2---:R-:W-:-:S06]  /*0100*/  IMAD.WIDE R4, R9, 0x4, R4 ;  /* 0x0000000409047825 */ /* 0x004fcc00078e0204 */
[----:B------:R-:W3:Y:S02]  /*0110*/  LDG.E.EL.64 R4, desc[UR4][R4.64] ;  /* 0x0000000404047981 */ /* 0x000ee4000c2e1b00 */
[----:B---3--:R-:W-:Y:S01]  /*0120*/  FADD R6, R6, R4 ;  /* 0x0000000406067221 */ /* 0x008fe20000000000 */
[----:B------:R-:W-:-:S05]  /*0130*/  FADD R7, R7, R5 ;  /* 0x0000000507077221 */ /* 0x000fca0000000000 */
[----:B------:R-:W-:Y:S01]  /*0140*/  STG.E.64 desc[UR4][R2.64], R6 ;  /* 0x0000000602007986 */ /* 0x000fe2000c101b04 */
[----:B------:R-:W-:Y:S05]  /*0150*/  EXIT ;  /* 0x000000000000794d */ /* 0x000fea0003800000 */
.L_x_0:
[----:B------:R-:W-:-:S00]  /*0160*/  BRA `(.L_x_0) ;  /* 0xfffffffc00fc7947 */ /* 0x000fc0000383ffff */
[----:B------:R-:W-:-:S00]  /*0170*/  NOP ;  /* 0x0000000000007918 */ /* 0x000fc00000000000 */
        /* <DEDUP_REMOVED lines=8> */
.L_x_1:


//--------------------- .nv.constant0.triton_poi_fused_convolution_3 --------------------------
	.section	.nv.constant0.triton_poi_fused_convolution_3,"a",@progbits
	.sectionflags	@""
	.align	4
.nv.constant0.triton_poi_fused_convolution_3:
	.zero		548
